//
// Generated by NVIDIA NVVM Compiler
//
// Compiler Build ID: CL-36424714
// Cuda compilation tools, release 13.0, V13.0.88
// Based on NVVM 20.0.0
//

.version 9.0
.target sm_100
.address_size 64

	// .globl	_Z16gameOfLifeKernelPKmPmi

.visible .entry _Z16gameOfLifeKernelPKmPmi(
	.param .u64 .ptr .align 1 _Z16gameOfLifeKernelPKmPmi_param_0,
	.param .u64 .ptr .align 1 _Z16gameOfLifeKernelPKmPmi_param_1,
	.param .u32 _Z16gameOfLifeKernelPKmPmi_param_2
)
{
	.reg .pred 	%p<74>;
	.reg .b32 	%r<149>;
	.reg .b64 	%rd<126>;

	ld.param.u64 	%rd32, [_Z16gameOfLifeKernelPKmPmi_param_0];
	ld.param.u32 	%r11, [_Z16gameOfLifeKernelPKmPmi_param_2];
	cvta.to.global.u64 	%rd1, %rd32;
	shr.s32 	%r1, %r11, 6;
	mov.u32 	%r12, %ctaid.x;
	mov.u32 	%r13, %ntid.x;
	mov.u32 	%r14, %tid.x;
	mad.lo.s32 	%r2, %r12, %r13, %r14;
	mul.lo.s32 	%r15, %r1, %r11;
	setp.ge.s32 	%p14, %r2, %r15;
	@%p14 bra 	$L__BB0_38;
	div.s32 	%r3, %r2, %r1;
	mul.lo.s32 	%r16, %r3, %r1;
	sub.s32 	%r17, %r2, %r16;
	add.s32 	%r18, %r3, -1;
	setp.gt.s32 	%p15, %r3, 0;
	setp.le.s32 	%p16, %r3, %r11;
	and.pred  	%p1, %p15, %p16;
	mul.lo.s32 	%r4, %r18, %r1;
	setp.gt.s32 	%p17, %r17, 0;
	setp.gt.s32 	%p18, %r1, -1;
	and.pred  	%p2, %p17, %p18;
	and.pred  	%p19, %p1, %p2;
	cvt.s64.s32 	%rd34, %r4;
	cvt.s64.s32 	%rd2, %r17;
	add.s64 	%rd35, %rd2, %rd34;
	shl.b64 	%rd36, %rd35, 3;
	add.s64 	%rd3, %rd1, %rd36;
	mov.b64 	%rd115, 0;
	not.pred 	%p20, %p19;
	@%p20 bra 	$L__BB0_3;
	ld.global.nc.u64 	%rd115, [%rd3+-8];
$L__BB0_3:
	cvt.u32.u64 	%r19, %rd2;
	or.b32  	%r5, %r19, %r1;
	setp.lt.s32 	%p21, %r5, 0;
	not.pred 	%p22, %p1;
	mov.b64 	%rd116, 0;
	or.pred  	%p23, %p22, %p21;
	@%p23 bra 	$L__BB0_5;
	add.s32 	%r21, %r19, %r4;
	mul.wide.s32 	%rd38, %r21, 8;
	add.s64 	%rd39, %rd1, %rd38;
	ld.global.nc.u64 	%rd116, [%rd39];
$L__BB0_5:
	add.s32 	%r23, %r19, 1;
	setp.gt.s32 	%p24, %r19, -2;
	setp.lt.s32 	%p25, %r23, %r1;
	and.pred  	%p3, %p24, %p25;
	and.pred  	%p27, %p1, %p3;
	mov.b64 	%rd117, 0;
	not.pred 	%p28, %p27;
	@%p28 bra 	$L__BB0_7;
	ld.global.nc.u64 	%rd117, [%rd3+8];
$L__BB0_7:
	setp.gt.s32 	%p29, %r3, -1;
	setp.lt.s32 	%p30, %r3, %r11;
	and.pred  	%p4, %p29, %p30;
	and.pred  	%p31, %p4, %p2;
	cvt.s64.s32 	%rd42, %r16;
	add.s64 	%rd43, %rd2, %rd42;
	shl.b64 	%rd44, %rd43, 3;
	add.s64 	%rd10, %rd1, %rd44;
	mov.b64 	%rd118, 0;
	not.pred 	%p32, %p31;
	@%p32 bra 	$L__BB0_9;
	ld.global.nc.u64 	%rd118, [%rd10+-8];
$L__BB0_9:
	setp.lt.s32 	%p33, %r5, 0;
	not.pred 	%p34, %p4;
	mov.b64 	%rd119, 0;
	or.pred  	%p35, %p34, %p33;
	@%p35 bra 	$L__BB0_11;
	add.s32 	%r25, %r19, %r16;
	mul.wide.s32 	%rd46, %r25, 8;
	add.s64 	%rd47, %rd1, %rd46;
	ld.global.nc.u64 	%rd119, [%rd47];
$L__BB0_11:
	and.pred  	%p36, %p4, %p3;
	mov.b64 	%rd120, 0;
	not.pred 	%p37, %p36;
	@%p37 bra 	$L__BB0_13;
	ld.global.nc.u64 	%rd120, [%rd10+8];
$L__BB0_13:
	add.s32 	%r26, %r3, 1;
	setp.gt.s32 	%p38, %r3, -2;
	setp.lt.s32 	%p39, %r26, %r11;
	and.pred  	%p5, %p38, %p39;
	add.s32 	%r7, %r16, %r1;
	and.pred  	%p40, %p5, %p2;
	cvt.s64.s32 	%rd50, %r7;
	add.s64 	%rd51, %rd2, %rd50;
	shl.b64 	%rd52, %rd51, 3;
	add.s64 	%rd17, %rd1, %rd52;
	mov.b64 	%rd121, 0;
	not.pred 	%p41, %p40;
	@%p41 bra 	$L__BB0_15;
	ld.global.nc.u64 	%rd121, [%rd17+-8];
$L__BB0_15:
	setp.lt.s32 	%p42, %r5, 0;
	not.pred 	%p43, %p5;
	mov.b64 	%rd122, 0;
	or.pred  	%p44, %p43, %p42;
	@%p44 bra 	$L__BB0_17;
	add.s32 	%r28, %r19, %r7;
	mul.wide.s32 	%rd54, %r28, 8;
	add.s64 	%rd55, %rd1, %rd54;
	ld.global.nc.u64 	%rd122, [%rd55];
$L__BB0_17:
	and.pred  	%p45, %p5, %p3;
	mov.b64 	%rd123, 0;
	not.pred 	%p46, %p45;
	@%p46 bra 	$L__BB0_19;
	ld.global.nc.u64 	%rd123, [%rd17+8];
$L__BB0_19:
	mov.b64 	%rd125, 0;
	mov.b32 	%r148, 0;
	mov.b64 	%rd124, 3;
$L__BB0_20:
	setp.eq.s32 	%p48, %r148, 0;
	add.s32 	%r9, %r148, -1;
	selp.b32 	%r31, 63, %r9, %p48;
	shr.u64 	%rd59, %rd115, %r31;
	cvt.u32.u64 	%r32, %rd59;
	and.b32  	%r33, %r32, 1;
	cvt.u32.u64 	%r34, %rd124;
	add.s32 	%r35, %r34, -3;
	shr.u64 	%rd60, %rd116, %r35;
	cvt.u32.u64 	%r36, %rd60;
	and.b32  	%r37, %r36, 1;
	add.s32 	%r38, %r37, %r33;
	add.s32 	%r39, %r34, -2;
	shr.u64 	%rd61, %rd117, %r39;
	cvt.u32.u64 	%r40, %rd61;
	and.b32  	%r41, %r40, 1;
	add.s32 	%r42, %r38, %r41;
	shr.u64 	%rd62, %rd118, %r31;
	cvt.u32.u64 	%r43, %rd62;
	and.b32  	%r44, %r43, 1;
	add.s32 	%r45, %r42, %r44;
	shr.u64 	%rd63, %rd120, %r39;
	cvt.u32.u64 	%r46, %rd63;
	and.b32  	%r47, %r46, 1;
	add.s32 	%r48, %r45, %r47;
	shr.u64 	%rd64, %rd121, %r31;
	cvt.u32.u64 	%r49, %rd64;
	and.b32  	%r50, %r49, 1;
	add.s32 	%r51, %r48, %r50;
	shr.u64 	%rd65, %rd122, %r35;
	cvt.u32.u64 	%r52, %rd65;
	and.b32  	%r53, %r52, 1;
	add.s32 	%r54, %r51, %r53;
	shr.u64 	%rd66, %rd123, %r39;
	cvt.u32.u64 	%r55, %rd66;
	and.b32  	%r56, %r55, 1;
	add.s32 	%r30, %r54, %r56;
	mov.pred 	%p70, 0;
	setp.eq.s32 	%p49, %r30, 3;
	@%p49 bra 	$L__BB0_24;
	setp.ne.s32 	%p50, %r30, 2;
	@%p50 bra 	$L__BB0_23;
	shr.u64 	%rd67, %rd119, %r35;
	and.b64  	%rd68, %rd67, 1;
	setp.eq.b64 	%p51, %rd68, 1;
	not.pred 	%p70, %p51;
	bra.uni 	$L__BB0_24;
$L__BB0_23:
	mov.pred 	%p70, -1;
$L__BB0_24:
	mov.b64 	%rd69, 1;
	shl.b64 	%rd70, %rd69, %r35;
	selp.b64 	%rd71, 0, %rd70, %p70;
	or.b64  	%rd26, %rd71, %rd125;
	shr.u64 	%rd72, %rd115, %r35;
	cvt.u32.u64 	%r62, %rd72;
	and.b32  	%r63, %r62, 1;
	add.s32 	%r64, %r34, -2;
	shr.u64 	%rd73, %rd116, %r64;
	cvt.u32.u64 	%r65, %rd73;
	and.b32  	%r66, %r65, 1;
	add.s32 	%r67, %r66, %r63;
	add.s32 	%r68, %r34, -1;
	shr.u64 	%rd74, %rd117, %r68;
	cvt.u32.u64 	%r69, %rd74;
	and.b32  	%r70, %r69, 1;
	add.s32 	%r71, %r67, %r70;
	shr.u64 	%rd75, %rd118, %r35;
	cvt.u32.u64 	%r72, %rd75;
	and.b32  	%r73, %r72, 1;
	add.s32 	%r74, %r71, %r73;
	shr.u64 	%rd76, %rd120, %r68;
	cvt.u32.u64 	%r75, %rd76;
	and.b32  	%r76, %r75, 1;
	add.s32 	%r77, %r74, %r76;
	shr.u64 	%rd77, %rd121, %r35;
	cvt.u32.u64 	%r78, %rd77;
	and.b32  	%r79, %r78, 1;
	add.s32 	%r80, %r77, %r79;
	shr.u64 	%rd78, %rd122, %r64;
	cvt.u32.u64 	%r81, %rd78;
	and.b32  	%r82, %r81, 1;
	add.s32 	%r83, %r80, %r82;
	shr.u64 	%rd79, %rd123, %r68;
	cvt.u32.u64 	%r84, %rd79;
	and.b32  	%r85, %r84, 1;
	add.s32 	%r59, %r83, %r85;
	mov.pred 	%p71, 0;
	setp.eq.s32 	%p54, %r59, 3;
	@%p54 bra 	$L__BB0_28;
	setp.ne.s32 	%p55, %r59, 2;
	@%p55 bra 	$L__BB0_27;
	shr.u64 	%rd80, %rd119, %r64;
	and.b64  	%rd81, %rd80, 1;
	setp.eq.b64 	%p56, %rd81, 1;
	not.pred 	%p71, %p56;
	bra.uni 	$L__BB0_28;
$L__BB0_27:
	mov.pred 	%p71, -1;
$L__BB0_28:
	mov.b64 	%rd82, 1;
	shl.b64 	%rd83, %rd82, %r64;
	selp.b64 	%rd84, 0, %rd83, %p71;
	or.b64  	%rd27, %rd84, %rd26;
	shr.u64 	%rd85, %rd115, %r64;
	cvt.u32.u64 	%r91, %rd85;
	and.b32  	%r92, %r91, 1;
	add.s32 	%r93, %r34, -1;
	shr.u64 	%rd86, %rd116, %r93;
	cvt.u32.u64 	%r94, %rd86;
	and.b32  	%r95, %r94, 1;
	add.s32 	%r96, %r95, %r92;
	shr.u64 	%rd87, %rd117, %r34;
	cvt.u32.u64 	%r97, %rd87;
	and.b32  	%r98, %r97, 1;
	add.s32 	%r99, %r96, %r98;
	shr.u64 	%rd88, %rd118, %r64;
	cvt.u32.u64 	%r100, %rd88;
	and.b32  	%r101, %r100, 1;
	add.s32 	%r102, %r99, %r101;
	shr.u64 	%rd89, %rd120, %r34;
	cvt.u32.u64 	%r103, %rd89;
	and.b32  	%r104, %r103, 1;
	add.s32 	%r105, %r102, %r104;
	shr.u64 	%rd90, %rd121, %r64;
	cvt.u32.u64 	%r106, %rd90;
	and.b32  	%r107, %r106, 1;
	add.s32 	%r108, %r105, %r107;
	shr.u64 	%rd91, %rd122, %r93;
	cvt.u32.u64 	%r109, %rd91;
	and.b32  	%r110, %r109, 1;
	add.s32 	%r111, %r108, %r110;
	shr.u64 	%rd92, %rd123, %r34;
	cvt.u32.u64 	%r112, %rd92;
	and.b32  	%r113, %r112, 1;
	add.s32 	%r88, %r111, %r113;
	mov.pred 	%p72, 0;
	setp.eq.s32 	%p59, %r88, 3;
	@%p59 bra 	$L__BB0_32;
	setp.ne.s32 	%p60, %r88, 2;
	@%p60 bra 	$L__BB0_31;
	shr.u64 	%rd93, %rd119, %r93;
	and.b64  	%rd94, %rd93, 1;
	setp.eq.b64 	%p61, %rd94, 1;
	not.pred 	%p72, %p61;
	bra.uni 	$L__BB0_32;
$L__BB0_31:
	mov.pred 	%p72, -1;
$L__BB0_32:
	mov.b64 	%rd95, 1;
	shl.b64 	%rd96, %rd95, %r93;
	selp.b64 	%rd97, 0, %rd96, %p72;
	or.b64  	%rd28, %rd97, %rd27;
	shr.u64 	%rd98, %rd115, %r93;
	cvt.u32.u64 	%r119, %rd98;
	and.b32  	%r120, %r119, 1;
	shr.u64 	%rd99, %rd116, %r34;
	cvt.u32.u64 	%r121, %rd99;
	and.b32  	%r122, %r121, 1;
	add.s32 	%r123, %r122, %r120;
	setp.eq.s32 	%p64, %r9, 59;
	add.s32 	%r148, %r9, 5;
	selp.b32 	%r124, 0, %r148, %p64;
	shr.u64 	%rd100, %rd117, %r124;
	cvt.u32.u64 	%r125, %rd100;
	and.b32  	%r126, %r125, 1;
	add.s32 	%r127, %r123, %r126;
	shr.u64 	%rd101, %rd118, %r93;
	cvt.u32.u64 	%r128, %rd101;
	and.b32  	%r129, %r128, 1;
	add.s32 	%r130, %r127, %r129;
	shr.u64 	%rd102, %rd120, %r124;
	cvt.u32.u64 	%r131, %rd102;
	and.b32  	%r132, %r131, 1;
	add.s32 	%r133, %r130, %r132;
	shr.u64 	%rd103, %rd121, %r93;
	cvt.u32.u64 	%r134, %rd103;
	and.b32  	%r135, %r134, 1;
	add.s32 	%r136, %r133, %r135;
	shr.u64 	%rd104, %rd122, %r34;
	cvt.u32.u64 	%r137, %rd104;
	and.b32  	%r138, %r137, 1;
	add.s32 	%r139, %r136, %r138;
	shr.u64 	%rd105, %rd123, %r124;
	cvt.u32.u64 	%r140, %rd105;
	and.b32  	%r141, %r140, 1;
	add.s32 	%r116, %r139, %r141;
	mov.pred 	%p73, 0;
	setp.eq.s32 	%p65, %r116, 3;
	@%p65 bra 	$L__BB0_36;
	setp.ne.s32 	%p66, %r116, 2;
	@%p66 bra 	$L__BB0_35;
	shr.u64 	%rd106, %rd119, %r34;
	and.b64  	%rd107, %rd106, 1;
	setp.eq.b64 	%p67, %rd107, 1;
	not.pred 	%p73, %p67;
	bra.uni 	$L__BB0_36;
$L__BB0_35:
	mov.pred 	%p73, -1;
$L__BB0_36:
	mov.b64 	%rd108, 1;
	shl.b64 	%rd109, %rd108, %r34;
	selp.b64 	%rd110, 0, %rd109, %p73;
	or.b64  	%rd125, %rd110, %rd28;
	add.s64 	%rd124, %rd124, 4;
	setp.ne.s32 	%p69, %r148, 64;
	@%p69 bra 	$L__BB0_20;
	ld.param.u64 	%rd114, [_Z16gameOfLifeKernelPKmPmi_param_1];
	mov.u32 	%r144, %ctaid.x;
	mov.u32 	%r145, %ntid.x;
	mov.u32 	%r146, %tid.x;
	mad.lo.s32 	%r147, %r144, %r145, %r146;
	cvta.to.global.u64 	%rd111, %rd114;
	mul.wide.s32 	%rd112, %r147, 8;
	add.s64 	%rd113, %rd111, %rd112;
	st.global.u64 	[%rd113], %rd125;
$L__BB0_38:
	ret;

}


// ===== COMPILED SASS (sm_100) =====

	.target	sm_100

	.elftype	@"ET_EXEC"


//--------------------- .note.nv.tkinfo           --------------------------
	.section	.note.nv.tkinfo,"",@"SHT_NOTE"
	.sectionflags	@"SHF_NOTE_NV_TKINFO"
	.tkinfo
        /*0018*/ 	.word	0x00000002
        /*0030*/ 	.string	""
        /*0030*/ 	.string	"ptxas"
        /*0030*/ 	.string	"Cuda compilation tools, release 13.0, V13.0.88"
        /*0030*/ 	.string	"Build cuda_13.0.r13.0/compiler.36424714_0"
        /*0030*/ 	.string	"-arch sm_100 -m 64 "



//--------------------- .note.nv.cuinfo           --------------------------
	.section	.note.nv.cuinfo,"",@"SHT_NOTE"
	.sectionflags	@"SHF_NOTE_NV_CUINFO"
        /*0018*/ 	.short	0x0002
        /*001a*/ 	.short	0x0064
        /*001c*/ 	.short	0x0082
	.zero		2


//--------------------- .nv.info                  --------------------------
	.section	.nv.info,"",@"SHT_CUDA_INFO"
	.align	4


	//----- nvinfo : EIATTR_REGCOUNT
	.align		4
        /*0000*/ 	.byte	0x04, 0x2f
        /*0002*/ 	.short	(.L_1 - .L_0)
	.align		4
.L_0:
        /*0004*/ 	.word	index@(_Z16gameOfLifeKernelPKmPmi)
        /*0008*/ 	.word	0x00000020


	//----- nvinfo : EIATTR_FRAME_SIZE
	.align		4
.L_1:
        /*000c*/ 	.byte	0x04, 0x11
        /*000e*/ 	.short	(.L_3 - .L_2)
	.align		4
.L_2:
        /*0010*/ 	.word	index@(_Z16gameOfLifeKernelPKmPmi)
        /*0014*/ 	.word	0x00000000


	//----- nvinfo : EIATTR_MIN_STACK_SIZE
	.align		4
.L_3:
        /*0018*/ 	.byte	0x04, 0x12
        /*001a*/ 	.short	(.L_5 - .L_4)
	.align		4
.L_4:
        /*001c*/ 	.word	index@(_Z16gameOfLifeKernelPKmPmi)
        /*0020*/ 	.word	0x00000000
.L_5:


//--------------------- .nv.compat                --------------------------
	.section	.nv.compat,"",@"SHT_CUDA_COMPAT_INFO"
	.align	4
        /*0000*/ 	.byte	0x02, 0x09, 0x00, 0x00, 0x02, 0x02, 0x01, 0x00, 0x02, 0x05, 0x05, 0x00, 0x03, 0x07, 0x01, 0x01
        /*0010*/ 	.byte	0x02, 0x03, 0x00, 0x00, 0x02, 0x06, 0x01, 0x00, 0x04, 0x0b, 0x08, 0x00, 0x09, 0x00, 0x00, 0x00
        /*0020*/ 	.byte	0x00, 0x00, 0x00, 0x00


//--------------------- .nv.info._Z16gameOfLifeKernelPKmPmi --------------------------
	.section	.nv.info._Z16gameOfLifeKernelPKmPmi,"",@"SHT_CUDA_INFO"
	.sectionflags	@""
	.align	4


	//----- nvinfo : EIATTR_CUDA_API_VERSION
	.align		4
        /*0000*/ 	.byte	0x04, 0x37
        /*0002*/ 	.short	(.L_7 - .L_6)
.L_6:
        /*0004*/ 	.word	0x00000082


	//----- nvinfo : EIATTR_KPARAM_INFO
	.align		4
.L_7:
        /*0008*/ 	.byte	0x04, 0x17
        /*000a*/ 	.short	(.L_9 - .L_8)
.L_8:
        /*000c*/ 	.word	0x00000000
        /*0010*/ 	.short	0x0002
        /*0012*/ 	.short	0x0010
        /*0014*/ 	.byte	0x00, 0xf0, 0x11, 0x00


	//----- nvinfo : EIATTR_KPARAM_INFO
	.align		4
.L_9:
        /*0018*/ 	.byte	0x04, 0x17
        /*001a*/ 	.short	(.L_11 - .L_10)
.L_10:
        /*001c*/ 	.word	0x00000000
        /*0020*/ 	.short	0x0001
        /*0022*/ 	.short	0x0008
        /*0024*/ 	.byte	0x00, 0xf5, 0x21, 0x00


	//----- nvinfo : EIATTR_KPARAM_INFO
	.align		4
.L_11:
        /*0028*/ 	.byte	0x04, 0x17
        /*002a*/ 	.short	(.L_13 - .L_12)
.L_12:
        /*002c*/ 	.word	0x00000000
        /*0030*/ 	.short	0x0000
        /*0032*/ 	.short	0x0000
        /*0034*/ 	.byte	0x00, 0xf5, 0x21, 0x00


	//----- nvinfo : EIATTR_SPARSE_MMA_MASK
	.align		4
.L_13:
        /*0038*/ 	.byte	0x03, 0x50
        /*003a*/ 	.short	0x0000


	//----- nvinfo : EIATTR_MAXREG_COUNT
	.align		4
        /*003c*/ 	.byte	0x03, 0x1b
        /*003e*/ 	.short	0x00ff


	//----- nvinfo : EIATTR_MERCURY_ISA_VERSION
	.align		4
        /*0040*/ 	.byte	0x03, 0x5f
        /*0042*/ 	.short	0x0101


	//----- nvinfo : EIATTR_VRC_CTA_INIT_COUNT
	.align		4
        /*0044*/ 	.byte	0x02, 0x4a
	.zero		1
	.zero		1


	//----- nvinfo : EIATTR_EXIT_INSTR_OFFSETS
	.align		4
        /*0048*/ 	.byte	0x04, 0x1c
        /*004a*/ 	.short	(.L_15 - .L_14)


	//   ....[0]....
.L_14:
        /*004c*/ 	.word	0x00000090


	//   ....[1]....
        /*0050*/ 	.word	0x00001160


	//----- nvinfo : EIATTR_CRS_STACK_SIZE
	.align		4
.L_15:
        /*0054*/ 	.byte	0x04, 0x1e
        /*0056*/ 	.short	(.L_17 - .L_16)
.L_16:
        /*0058*/ 	.word	0x00000000


	//----- nvinfo : EIATTR_CBANK_PARAM_SIZE
	.align		4
.L_17:
        /*005c*/ 	.byte	0x03, 0x19
        /*005e*/ 	.short	0x0014


	//----- nvinfo : EIATTR_PARAM_CBANK
	.align		4
        /*0060*/ 	.byte	0x04, 0x0a
        /*0062*/ 	.short	(.L_19 - .L_18)
	.align		4
.L_18:
        /*0064*/ 	.word	index@(.nv.constant0._Z16gameOfLifeKernelPKmPmi)
        /*0068*/ 	.short	0x0380
        /*006a*/ 	.short	0x0014


	//----- nvinfo : EIATTR_SW_WAR
	.align		4
.L_19:
        /*006c*/ 	.byte	0x04, 0x36
        /*006e*/ 	.short	(.L_21 - .L_20)
.L_20:
        /*0070*/ 	.word	0x00000008
.L_21:


//--------------------- .nv.callgraph             --------------------------
	.section	.nv.callgraph,"",@"SHT_CUDA_CALLGRAPH"
	.align	4
	.sectionentsize	8
	.align		4
        /*0000*/ 	.word	0x00000000
	.align		4
        /*0004*/ 	.word	0xffffffff
	.align		4
        /*0008*/ 	.word	0x00000000
	.align		4
        /*000c*/ 	.word	0xfffffffe
	.align		4
        /*0010*/ 	.word	0x00000000
	.align		4
        /*0014*/ 	.word	0xfffffffd
	.align		4
        /*0018*/ 	.word	0x00000000
	.align		4
        /*001c*/ 	.word	0xfffffffc


//--------------------- .text._Z16gameOfLifeKernelPKmPmi --------------------------
	.section	.text._Z16gameOfLifeKernelPKmPmi,"ax",@progbits
	.align	128
        .global         _Z16gameOfLifeKernelPKmPmi
        .type           _Z16gameOfLifeKernelPKmPmi,@function
        .size           _Z16gameOfLifeKernelPKmPmi,(.L_x_10 - _Z16gameOfLifeKernelPKmPmi)
        .other          _Z16gameOfLifeKernelPKmPmi,@"STO_CUDA_ENTRY STV_DEFAULT"
_Z16gameOfLifeKernelPKmPmi:
.text._Z16gameOfLifeKernelPKmPmi:
[----:B------:R-:W-:Y:S01]  /*0000*/  LDC R1, c[0x0][0x37c] ;  /* 0x0000df00ff017b82 */ /* 0x000fe20000000800 */
[----:B------:R-:W0:Y:S07]  /*0010*/  S2R R5, SR_TID.X ;  /* 0x0000000000057919 */ /* 0x000e2e0000002100 */
[----:B------:R-:W1:Y:S08]  /*0020*/  LDC R3, c[0x0][0x390] ;  /* 0x0000e400ff037b82 */ /* 0x000e700000000800 */
[----:B------:R-:W0:Y:S08]  /*0030*/  S2UR UR4, SR_CTAID.X ;  /* 0x00000000000479c3 */ /* 0x000e300000002500 */
[----:B------:R-:W0:Y:S01]  /*0040*/  LDC R0, c[0x0][0x360] ;  /* 0x0000d800ff007b82 */ /* 0x000e220000000800 */
[----:B-1----:R-:W-:Y:S01]  /*0050*/  SHF.R.S32.HI R2, RZ, 0x6, R3 ;  /* 0x00000006ff027819 */ /* 0x002fe20000011403 */
[----:B0-----:R-:W-:-:S04]  /*0060*/  IMAD R0, R0, UR4, R5 ;  /* 0x0000000400007c24 */ /* 0x001fc8000f8e0205 */
[----:B------:R-:W-:-:S05]  /*0070*/  IMAD R5, R2, R3, RZ ;  /* 0x0000000302057224 */ /* 0x000fca00078e02ff */
[----:B------:R-:W-:-:S13]  /*0080*/  ISETP.GE.AND P0, PT, R0, R5, PT ;  /* 0x000000050000720c */ /* 0x000fda0003f06270 */
[----:B------:R-:W-:Y:S05]  /*0090*/  @P0 EXIT ;  /* 0x000000000000094d */ /* 0x000fea0003800000 */
[----:B------:R-:W-:Y:S01]  /*00a0*/  IABS R7, R2 ;  /* 0x0000000200077213 */ /* 0x000fe20000000000 */
[----:B------:R-:W0:Y:S01]  /*00b0*/  LDCU.64 UR4, c[0x0][0x380] ;  /* 0x00007000ff0477ac */ /* 0x000e220008000a00 */
[----:B------:R-:W-:Y:S02]  /*00c0*/  IABS R10, R0 ;  /* 0x00000000000a7213 */ /* 0x000fe40000000000 */
[----:B------:R-:W-:Y:S01]  /*00d0*/  CS2R R20, SRZ ;  /* 0x0000000000147805 */ /* 0x000fe2000001ff00 */
[----:B------:R-:W1:Y:S01]  /*00e0*/  I2F.RP R6, R7 ;  /* 0x0000000700067306 */ /* 0x000e620000209400 */
[----:B------:R-:W-:Y:S01]  /*00f0*/  IABS R11, R2 ;  /* 0x00000002000b7213 */ /* 0x000fe20000000000 */
[----:B------:R-:W2:Y:S06]  /*0100*/  LDCU.64 UR8, c[0x0][0x358] ;  /* 0x00006b00ff0877ac */ /* 0x000eac0008000a00 */
[----:B-1----:R-:W1:Y:S02]  /*0110*/  MUFU.RCP R6, R6 ;  /* 0x0000000600067308 */ /* 0x002e640000001000 */
[----:B-1----:R-:W-:-:S02]  /*0120*/  VIADD R4, R6, 0xffffffe ;  /* 0x0ffffffe06047836 */ /* 0x002fc40000000000 */
[----:B------:R-:W-:-:S04]  /*0130*/  IMAD.MOV R6, RZ, RZ, -R11 ;  /* 0x000000ffff067224 */ /* 0x000fc800078e0a0b */
[----:B------:R1:W3:Y:S02]  /*0140*/  F2I.FTZ.U32.TRUNC.NTZ R5, R4 ;  /* 0x0000000400057305 */ /* 0x0002e4000021f000 */
[----:B-1----:R-:W-:Y:S02]  /*0150*/  IMAD.MOV.U32 R4, RZ, RZ, RZ ;  /* 0x000000ffff047224 */ /* 0x002fe400078e00ff */
[----:B---3--:R-:W-:-:S04]  /*0160*/  IMAD.MOV R8, RZ, RZ, -R5 ;  /* 0x000000ffff087224 */ /* 0x008fc800078e0a05 */
[----:B------:R-:W-:Y:S02]  /*0170*/  IMAD R9, R8, R7, RZ ;  /* 0x0000000708097224 */ /* 0x000fe400078e02ff */
[----:B------:R-:W-:Y:S02]  /*0180*/  IMAD.MOV.U32 R8, RZ, RZ, R10 ;  /* 0x000000ffff087224 */ /* 0x000fe400078e000a */
[----:B------:R-:W-:-:S06]  /*0190*/  IMAD.HI.U32 R5, R5, R9, R4 ;  /* 0x0000000905057227 */ /* 0x000fcc00078e0004 */
[----:B------:R-:W-:-:S04]  /*01a0*/  IMAD.HI.U32 R5, R5, R8, RZ ;  /* 0x0000000805057227 */ /* 0x000fc800078e00ff */
[----:B------:R-:W-:-:S05]  /*01b0*/  IMAD R4, R5, R6, R8 ;  /* 0x0000000605047224 */ /* 0x000fca00078e0208 */
[----:B------:R-:W-:-:S13]  /*01c0*/  ISETP.GT.U32.AND P1, PT, R7, R4, PT ;  /* 0x000000040700720c */ /* 0x000fda0003f24070 */
[----:B------:R-:W-:Y:S02]  /*01d0*/  @!P1 IMAD.IADD R4, R4, 0x1, -R7 ;  /* 0x0000000104049824 */ /* 0x000fe400078e0a07 */
[----:B------:R-:W-:Y:S01]  /*01e0*/  @!P1 VIADD R5, R5, 0x1 ;  /* 0x0000000105059836 */ /* 0x000fe20000000000 */
[----:B------:R-:W-:Y:S02]  /*01f0*/  ISETP.NE.AND P1, PT, R2, RZ, PT ;  /* 0x000000ff0200720c */ /* 0x000fe40003f25270 */
[----:B------:R-:W-:Y:S02]  /*0200*/  ISETP.GE.U32.AND P0, PT, R4, R7, PT ;  /* 0x000000070400720c */ /* 0x000fe40003f06070 */
[----:B------:R-:W-:-:S04]  /*0210*/  LOP3.LUT R4, R0, R2, RZ, 0x3c, !PT ;  /* 0x0000000200047212 */ /* 0x000fc800078e3cff */
[----:B------:R-:W-:-:S07]  /*0220*/  ISETP.GE.AND P2, PT, R4, RZ, PT ;  /* 0x000000ff0400720c */ /* 0x000fce0003f46270 */
[----:B------:R-:W-:-:S04]  /*0230*/  @P0 VIADD R5, R5, 0x1 ;  /* 0x0000000105050836 */ /* 0x000fc80000000000 */
[----:B------:R-:W-:-:S04]  /*0240*/  IMAD.MOV.U32 R14, RZ, RZ, R5 ;  /* 0x000000ffff0e7224 */ /* 0x000fc800078e0005 */
[----:B------:R-:W-:Y:S01]  /*0250*/  @!P2 IMAD.MOV R14, RZ, RZ, -R14 ;  /* 0x000000ffff0ea224 */ /* 0x000fe200078e0a0e */
[----:B------:R-:W-:Y:S02]  /*0260*/  @!P1 LOP3.LUT R14, RZ, R2, RZ, 0x33, !PT ;  /* 0x00000002ff0e9212 */ /* 0x000fe400078e33ff */
[----:B------:R-:W-:Y:S02]  /*0270*/  ISETP.GT.AND P1, PT, R2, -0x1, PT ;  /* 0xffffffff0200780c */ /* 0x000fe40003f24270 */
[----:B------:R-:W-:Y:S01]  /*0280*/  ISETP.GT.AND P3, PT, R14, R3, PT ;  /* 0x000000030e00720c */ /* 0x000fe20003f64270 */
[----:B------:R-:W-:Y:S02]  /*0290*/  IMAD R27, R2, R14, RZ ;  /* 0x0000000e021b7224 */ /* 0x000fe400078e02ff */
[C---:B------:R-:W-:Y:S01]  /*02a0*/  VIADD R25, R14.reuse, 0xffffffff ;  /* 0xffffffff0e197836 */ /* 0x040fe20000000000 */
[----:B------:R-:W-:Y:S01]  /*02b0*/  ISETP.GT.AND P3, PT, R14, RZ, !P3 ;  /* 0x000000ff0e00720c */ /* 0x000fe20005f64270 */
[----:B------:R-:W-:-:S02]  /*02c0*/  IMAD.IADD R0, R0, 0x1, -R27 ;  /* 0x0000000100007824 */ /* 0x000fc400078e0a1b */
[----:B------:R-:W-:Y:S02]  /*02d0*/  IMAD R25, R2, R25, RZ ;  /* 0x0000001902197224 */ /* 0x000fe400078e02ff */
[C---:B------:R-:W-:Y:S01]  /*02e0*/  VIADD R5, R0.reuse, 0x1 ;  /* 0x0000000100057836 */ /* 0x040fe20000000000 */
[----:B------:R-:W-:Y:S01]  /*02f0*/  ISETP.GT.AND P1, PT, R0, RZ, P1 ;  /* 0x000000ff0000720c */ /* 0x000fe20000f24270 */
[----:B------:R-:W-:Y:S01]  /*0300*/  IMAD.IADD R29, R2, 0x1, R27 ;  /* 0x00000001021d7824 */ /* 0x000fe200078e021b */
[----:B------:R-:W-:Y:S02]  /*0310*/  SHF.R.S32.HI R16, RZ, 0x1f, R0 ;  /* 0x0000001fff107819 */ /* 0x000fe40000011400 */
[----:B------:R-:W-:Y:S02]  /*0320*/  ISETP.GE.AND P0, PT, R5, R2, PT ;  /* 0x000000020500720c */ /* 0x000fe40003f06270 */
[C---:B------:R-:W-:Y:S02]  /*0330*/  IADD3 R4, P4, PT, R0.reuse, R25, RZ ;  /* 0x0000001900047210 */ /* 0x040fe40007f9e0ff */
[----:B------:R-:W-:-:S02]  /*0340*/  ISETP.GT.AND P0, PT, R0, -0x2, !P0 ;  /* 0xfffffffe0000780c */ /* 0x000fc40004704270 */
[----:B------:R-:W-:Y:S02]  /*0350*/  PLOP3.LUT P2, PT, P3, P1, PT, 0x80, 0x8 ;  /* 0x000000000008781c */ /* 0x000fe40001f43070 */
[----:B------:R-:W-:Y:S02]  /*0360*/  PLOP3.LUT P5, PT, P3, P0, PT, 0x80, 0x8 ;  /* 0x000000000008781c */ /* 0x000fe40001fa1070 */
[----:B------:R-:W-:Y:S02]  /*0370*/  LEA.HI.X.SX32 R5, R25, R16, 0x1, P4 ;  /* 0x0000001019057211 */ /* 0x000fe400020f0eff */
[----:B0-----:R-:W-:Y:S02]  /*0380*/  LEA R8, P6, R4, UR4, 0x3 ;  /* 0x0000000404087c11 */ /* 0x001fe4000f8c18ff */
[----:B------:R-:W-:Y:S02]  /*0390*/  ISETP.GE.AND P4, PT, R14, R3, PT ;  /* 0x000000030e00720c */ /* 0x000fe40003f86270 */
[----:B------:R-:W-:-:S02]  /*03a0*/  LEA.HI.X R9, R4, UR5, R5, 0x3, P6 ;  /* 0x0000000504097c11 */ /* 0x000fc4000b0f1c05 */
[----:B------:R-:W-:Y:S02]  /*03b0*/  CS2R R4, SRZ ;  /* 0x0000000000047805 */ /* 0x000fe4000001ff00 */
[C---:B------:R-:W-:Y:S01]  /*03c0*/  ISETP.GT.AND P4, PT, R14.reuse, -0x1, !P4 ;  /* 0xffffffff0e00780c */ /* 0x040fe20006784270 */
[----:B------:R-:W-:Y:S01]  /*03d0*/  VIADD R10, R14, 0x1 ;  /* 0x000000010e0a7836 */ /* 0x000fe20000000000 */
[----:B--2---:R-:W5:Y:S02]  /*03e0*/  @P2 LDG.E.64.CONSTANT R20, desc[UR8][R8.64+-0x8] ;  /* 0xfffff80808142981 */ /* 0x004f64000c1e9b00 */
[----:B------:R-:W-:Y:S02]  /*03f0*/  PLOP3.LUT P6, PT, P4, P1, PT, 0x80, 0x8 ;  /* 0x000000000008781c */ /* 0x000fe400027c3070 */
[----:B------:R0:W5:Y:S01]  /*0400*/  @P5 LDG.E.64.CONSTANT R4, desc[UR8][R8.64+0x8] ;  /* 0x0000080808045981 */ /* 0x000162000c1e9b00 */
[----:B------:R-:W-:Y:S02]  /*0410*/  IADD3 R11, P5, PT, R27, R0, RZ ;  /* 0x000000001b0b7210 */ /* 0x000fe40007fbe0ff */
[----:B------:R-:W-:-:S02]  /*0420*/  CS2R R18, SRZ ;  /* 0x0000000000127805 */ /* 0x000fc4000001ff00 */
[----:B------:R-:W-:Y:S02]  /*0430*/  IADD3 R6, P2, PT, R0, R29, RZ ;  /* 0x0000001d00067210 */ /* 0x000fe40007f5e0ff */
[-C--:B------:R-:W-:Y:S02]  /*0440*/  LEA.HI.X.SX32 R12, R27, R16.reuse, 0x1, P5 ;  /* 0x000000101b0c7211 */ /* 0x080fe400028f0eff */
[----:B------:R-:W-:Y:S02]  /*0450*/  LEA R22, P5, R11, UR4, 0x3 ;  /* 0x000000040b167c11 */ /* 0x000fe4000f8a18ff */
[----:B------:R-:W-:Y:S02]  /*0460*/  LEA.HI.X.SX32 R7, R29, R16, 0x1, P2 ;  /* 0x000000101d077211 */ /* 0x000fe400010f0eff */
[----:B------:R-:W-:Y:S02]  /*0470*/  ISETP.GE.AND P2, PT, R10, R3, PT ;  /* 0x000000030a00720c */ /* 0x000fe40003f46270 */
[----:B------:R-:W-:-:S02]  /*0480*/  LEA.HI.X R23, R11, UR5, R12, 0x3, P5 ;  /* 0x000000050b177c11 */ /* 0x000fc4000a8f1c0c */
[----:B------:R-:W-:Y:S02]  /*0490*/  LOP3.LUT R2, R0, R2, RZ, 0xfc, !PT ;  /* 0x0000000200027212 */ /* 0x000fe400078efcff */
[----:B------:R-:W-:Y:S01]  /*04a0*/  ISETP.GT.AND P2, PT, R14, -0x2, !P2 ;  /* 0xfffffffe0e00780c */ /* 0x000fe20005744270 */
[----:B------:R-:W5:Y:S01]  /*04b0*/  @P6 LDG.E.64.CONSTANT R18, desc[UR8][R22.64+-0x8] ;  /* 0xfffff80816126981 */ /* 0x000f62000c1e9b00 */
[C---:B------:R-:W-:Y:S02]  /*04c0*/  ISETP.LT.OR P3, PT, R2.reuse, RZ, !P3 ;  /* 0x000000ff0200720c */ /* 0x040fe40005f61670 */
[C---:B------:R-:W-:Y:S02]  /*04d0*/  ISETP.LT.OR P5, PT, R2.reuse, RZ, !P4 ;  /* 0x000000ff0200720c */ /* 0x040fe400067a1670 */
[----:B------:R-:W-:-:S09]  /*04e0*/  ISETP.LT.OR P6, PT, R2, RZ, !P2 ;  /* 0x000000ff0200720c */ /* 0x000fd200057c1670 */
[----:B------:R-:W1:Y:S08]  /*04f0*/  @!P3 LDC.64 R10, c[0x0][0x380] ;  /* 0x0000e000ff0abb82 */ /* 0x000e700000000a00 */
[----:B------:R-:W2:Y:S08]  /*0500*/  @!P5 LDC.64 R12, c[0x0][0x380] ;  /* 0x0000e000ff0cdb82 */ /* 0x000eb00000000a00 */
[----:B------:R-:W3:Y:S01]  /*0510*/  @!P6 LDC.64 R14, c[0x0][0x380] ;  /* 0x0000e000ff0eeb82 */ /* 0x000ee20000000a00 */
[----:B------:R-:W-:Y:S01]  /*0520*/  PLOP3.LUT P4, PT, P4, P0, PT, 0x80, 0x8 ;  /* 0x000000000008781c */ /* 0x000fe20002781070 */
[----:B------:R-:W-:-:S02]  /*0530*/  @!P3 IMAD.IADD R25, R0, 0x1, R25 ;  /* 0x000000010019b824 */ /* 0x000fc400078e0219 */
[----:B------:R-:W-:Y:S02]  /*0540*/  @!P5 IMAD.IADD R27, R27, 0x1, R0 ;  /* 0x000000011b1bd824 */ /* 0x000fe400078e0200 */
[----:B------:R-:W-:Y:S01]  /*0550*/  @!P6 IMAD.IADD R29, R0, 0x1, R29 ;  /* 0x00000001001de824 */ /* 0x000fe200078e021d */
[----:B------:R-:W-:Y:S01]  /*0560*/  CS2R R2, SRZ ;  /* 0x0000000000027805 */ /* 0x000fe2000001ff00 */
[----:B-1----:R-:W-:Y:S01]  /*0570*/  @!P3 IMAD.WIDE R24, R25, 0x8, R10 ;  /* 0x000000081918b825 */ /* 0x002fe200078e020a */
[----:B------:R-:W-:-:S05]  /*0580*/  CS2R R10, SRZ ;  /* 0x00000000000a7805 */ /* 0x000fca000001ff00 */
[----:B------:R-:W5:Y:S01]  /*0590*/  @P4 LDG.E.64.CONSTANT R2, desc[UR8][R22.64+0x8] ;  /* 0x0000080816024981 */ /* 0x000f62000c1e9b00 */
[----:B--2---:R-:W-:Y:S01]  /*05a0*/  @!P5 IMAD.WIDE R26, R27, 0x8, R12 ;  /* 0x000000081b1ad825 */ /* 0x004fe200078e020c */
[----:B------:R-:W-:Y:S02]  /*05b0*/  CS2R R12, SRZ ;  /* 0x00000000000c7805 */ /* 0x000fe4000001ff00 */
[----:B------:R-:W5:Y:S04]  /*05c0*/  @!P3 LDG.E.64.CONSTANT R10, desc[UR8][R24.64] ;  /* 0x00000008180ab981 */ /* 0x000f68000c1e9b00 */
[----:B------:R-:W5:Y:S01]  /*05d0*/  @!P5 LDG.E.64.CONSTANT R12, desc[UR8][R26.64] ;  /* 0x000000081a0cd981 */ /* 0x000f62000c1e9b00 */
[----:B---3--:R-:W-:Y:S01]  /*05e0*/  @!P6 IMAD.WIDE R28, R29, 0x8, R14 ;  /* 0x000000081d1ce825 */ /* 0x008fe200078e020e */
[----:B------:R-:W-:-:S06]  /*05f0*/  CS2R R14, SRZ ;  /* 0x00000000000e7805 */ /* 0x000fcc000001ff00 */
[----:B------:R-:W5:Y:S01]  /*0600*/  @!P6 LDG.E.64.CONSTANT R14, desc[UR8][R28.64] ;  /* 0x000000081c0ee981 */ /* 0x000f62000c1e9b00 */
[----:B------:R-:W-:Y:S02]  /*0610*/  PLOP3.LUT P1, PT, P2, P1, PT, 0x80, 0x8 ;  /* 0x000000000008781c */ /* 0x000fe40001723070 */
[----:B------:R-:W-:Y:S02]  /*0620*/  PLOP3.LUT P0, PT, P2, P0, PT, 0x80, 0x8 ;  /* 0x000000000008781c */ /* 0x000fe40001701070 */
[C---:B------:R-:W-:Y:S02]  /*0630*/  LEA R16, P2, R6.reuse, UR4, 0x3 ;  /* 0x0000000406107c11 */ /* 0x040fe4000f8418ff */
[----:B0-----:R-:W-:Y:S02]  /*0640*/  CS2R R8, SRZ ;  /* 0x0000000000087805 */ /* 0x001fe4000001ff00 */
[----:B------:R-:W-:Y:S02]  /*0650*/  LEA.HI.X R17, R6, UR5, R7, 0x3, P2 ;  /* 0x0000000506117c11 */ /* 0x000fe400090f1c07 */
[----:B------:R-:W-:Y:S01]  /*0660*/  CS2R R6, SRZ ;  /* 0x0000000000067805 */ /* 0x000fe2000001ff00 */
[----:B------:R-:W-:-:S02]  /*0670*/  IMAD.MOV.U32 R0, RZ, RZ, RZ ;  /* 0x000000ffff007224 */ /* 0x000fc400078e00ff */
[----:B------:R-:W5:Y:S04]  /*0680*/  @P1 LDG.E.64.CONSTANT R8, desc[UR8][R16.64+-0x8] ;  /* 0xfffff80810081981 */ /* 0x000f68000c1e9b00 */
[----:B------:R0:W5:Y:S01]  /*0690*/  @P0 LDG.E.64.CONSTANT R6, desc[UR8][R16.64+0x8] ;  /* 0x0000080810060981 */ /* 0x000162000c1e9b00 */
[----:B------:R-:W-:Y:S01]  /*06a0*/  UMOV UR4, URZ ;  /* 0x000000ff00047c82 */ /* 0x000fe20008000000 */
[----:B------:R-:W-:Y:S01]  /*06b0*/  UMOV UR10, 0x3 ;  /* 0x00000003000a7882 */ /* 0x000fe20000000000 */
[----:B0-----:R-:W-:-:S07]  /*06c0*/  IMAD.MOV.U32 R17, RZ, RZ, RZ ;  /* 0x000000ffff117224 */ /* 0x001fce00078e00ff */
.L_x_8:
[----:B------:R-:W-:Y:S02]  /*06d0*/  UIADD3 UR12, UPT, UPT, UR10, -0x3, URZ ;  /* 0xfffffffd0a0c7890 */ /* 0x000fe4000fffe0ff */
[----:B-----5:R-:W-:Y:S01]  /*06e0*/  SHF.R.U64 R24, R4, UR10, R5 ;  /* 0x0000000a04187c19 */ /* 0x020fe20008001205 */
[----:B------:R-:W-:Y:S02]  /*06f0*/  UIADD3 UR6, UPT, UPT, UR10, -0x2, URZ ;  /* 0xfffffffe0a067890 */ /* 0x000fe4000fffe0ff */
[----:B------:R-:W-:Y:S01]  /*0700*/  SHF.R.U64 R27, R6, UR10, R7 ;  /* 0x0000000a061b7c19 */ /* 0x000fe20008001207 */
[----:B------:R-:W-:Y:S01]  /*0710*/  UIADD3 UR7, UPT, UPT, UR10, -0x1, URZ ;  /* 0xffffffff0a077890 */ /* 0x000fe2000fffe0ff */
[----:B------:R-:W-:Y:S01]  /*0720*/  LOP3.LUT R24, R24, 0x1, RZ, 0xc0, !PT ;  /* 0x0000000118187812 */ /* 0x000fe200078ec0ff */
[----:B------:R-:W-:Y:S01]  /*0730*/  UISETP.NE.AND UP0, UPT, UR4, URZ, UPT ;  /* 0x000000ff0400728c */ /* 0x000fe2000bf05270 */
[----:B------:R-:W-:Y:S01]  /*0740*/  SHF.R.U64 R16, R20, UR12, R21 ;  /* 0x0000000c14107c19 */ /* 0x000fe20008001215 */
[----:B------:R-:W-:Y:S01]  /*0750*/  UIADD3 UR11, UPT, UPT, UR4, -0x1, URZ ;  /* 0xffffffff040b7890 */ /* 0x000fe2000fffe0ff */
[----:B------:R-:W-:Y:S01]  /*0760*/  SHF.R.U64 R23, R10, UR6, R11 ;  /* 0x000000060a177c19 */ /* 0x000fe2000800120b */
[----:B------:R-:W-:Y:S01]  /*0770*/  BSSY.RECONVERGENT B0, `(.L_x_0) ;  /* 0x0000043000007945 */ /* 0x000fe20003800200 */
[----:B------:R-:W-:Y:S01]  /*0780*/  SHF.R.U64 R22, R4, UR7, R5 ;  /* 0x0000000704167c19 */ /* 0x000fe20008001205 */
[----:B------:R-:W-:Y:S01]  /*0790*/  USEL UR5, UR11, 0x3f, UP0 ;  /* 0x0000003f0b057887 */ /* 0x000fe20008000000 */
[----:B------:R-:W-:-:S02]  /*07a0*/  LOP3.LUT R16, R16, 0x1, RZ, 0xc0, !PT ;  /* 0x0000000110107812 */ /* 0x000fc400078ec0ff */
[----:B------:R-:W-:Y:S02]  /*07b0*/  LOP3.LUT R23, R23, 0x1, RZ, 0xc0, !PT ;  /* 0x0000000117177812 */ /* 0x000fe400078ec0ff */
[----:B------:R-:W-:Y:S02]  /*07c0*/  LOP3.LUT R22, R22, 0x1, RZ, 0xc0, !PT ;  /* 0x0000000116167812 */ /* 0x000fe400078ec0ff */
[----:B------:R-:W-:Y:S02]  /*07d0*/  SHF.R.U64 R25, R10, UR12, R11 ;  /* 0x0000000c0a197c19 */ /* 0x000fe4000800120b */
[----:B------:R-:W-:Y:S02]  /*07e0*/  IADD3 R16, PT, PT, R22, R23, R16 ;  /* 0x0000001716107210 */ /* 0x000fe40007ffe010 */
[----:B------:R-:W-:Y:S02]  /*07f0*/  SHF.R.U64 R23, R20, UR6, R21 ;  /* 0x0000000614177c19 */ /* 0x000fe40008001215 */
[----:B------:R-:W-:-:S02]  /*0800*/  SHF.R.U64 R22, R10, UR7, R11 ;  /* 0x000000070a167c19 */ /* 0x000fc4000800120b */
[----:B------:R-:W-:Y:S02]  /*0810*/  LOP3.LUT R23, R23, 0x1, RZ, 0xc0, !PT ;  /* 0x0000000117177812 */ /* 0x000fe400078ec0ff */
[----:B------:R-:W-:Y:S02]  /*0820*/  LOP3.LUT R22, R22, 0x1, RZ, 0xc0, !PT ;  /* 0x0000000116167812 */ /* 0x000fe400078ec0ff */
[----:B------:R-:W-:Y:S02]  /*0830*/  LOP3.LUT R25, R25, 0x1, RZ, 0xc0, !PT ;  /* 0x0000000119197812 */ /* 0x000fe400078ec0ff */
        /* <DEDUP_REMOVED lines=11> */
[----:B------:R-:W-:Y:S02]  /*08f0*/  PLOP3.LUT P0, PT, PT, PT, PT, 0x8, 0x80 ;  /* 0x000000000080781c */ /* 0x000fe40003f0e170 */
[----:B------:R-:W-:Y:S02]  /*0900*/  IADD3 R16, PT, PT, R24, R16, R25 ;  /* 0x0000001018107210 */ /* 0x000fe40007ffe019 */
[----:B------:R-:W-:Y:S02]  /*0910*/  SHF.R.U64 R25, R2, UR10, R3 ;  /* 0x0000000a02197c19 */ /* 0x000fe40008001203 */
[----:B------:R-:W-:-:S02]  /*0920*/  SHF.R.U64 R24, R18, UR6, R19 ;  /* 0x0000000612187c19 */ /* 0x000fc40008001213 */
[----:B------:R-:W-:Y:S02]  /*0930*/  LOP3.LUT R25, R25, 0x1, RZ, 0xc0, !PT ;  /* 0x0000000119197812 */ /* 0x000fe400078ec0ff */
[----:B------:R-:W-:-:S04]  /*0940*/  LOP3.LUT R24, R24, 0x1, RZ, 0xc0, !PT ;  /* 0x0000000118187812 */ /* 0x000fc800078ec0ff */
[----:B------:R-:W-:Y:S02]  /*0950*/  IADD3 R24, PT, PT, R25, R23, R24 ;  /* 0x0000001719187210 */ /* 0x000fe40007ffe018 */
[----:B------:R-:W-:Y:S02]  /*0960*/  SHF.R.U64 R25, R2, UR6, R3 ;  /* 0x0000000602197c19 */ /* 0x000fe40008001203 */
[----:B------:R-:W-:Y:S02]  /*0970*/  SHF.R.U64 R23, R18, UR5, R19 ;  /* 0x0000000512177c19 */ /* 0x000fe40008001213 */
        /* <DEDUP_REMOVED lines=18> */
[C-C-:B------:R-:W-:Y:S02]  /*0aa0*/  SHF.R.U64 R24, R6.reuse, UR6, R7.reuse ;  /* 0x0000000606187c19 */ /* 0x140fe40008001207 */
[----:B------:R-:W-:Y:S02]  /*0ab0*/  SHF.R.U64 R25, R6, UR7, R7 ;  /* 0x0000000706197c19 */ /* 0x000fe40008001207 */
[----:B------:R-:W-:Y:S02]  /*0ac0*/  LOP3.LUT R24, R24, 0x1, RZ, 0xc0, !PT ;  /* 0x0000000118187812 */ /* 0x000fe400078ec0ff */
[----:B------:R-:W-:-:S03]  /*0ad0*/  LOP3.LUT R25, R25, 0x1, RZ, 0xc0, !PT ;  /* 0x0000000119197812 */ /* 0x000fc600078ec0ff */
[----:B------:R-:W-:Y:S02]  /*0ae0*/  IMAD.IADD R23, R23, 0x1, R24 ;  /* 0x0000000117177824 */ /* 0x000fe400078e0218 */
[----:B------:R-:W-:Y:S02]  /*0af0*/  IMAD.IADD R24, R16, 0x1, R27 ;  /* 0x0000000110187824 */ /* 0x000fe400078e021b */
[----:B------:R-:W-:Y:S01]  /*0b00*/  IMAD.IADD R22, R22, 0x1, R25 ;  /* 0x0000000116167824 */ /* 0x000fe200078e0219 */
[----:B------:R-:W-:Y:S01]  /*0b10*/  ISETP.NE.AND P1, PT, R23, 0x3, PT ;  /* 0x000000031700780c */ /* 0x000fe20003f25270 */
[----:B------:R-:W-:-:S12]  /*0b20*/  IMAD.MOV.U32 R16, RZ, RZ, 0x1 ;  /* 0x00000001ff107424 */ /* 0x000fd800078e00ff */
[----:B------:R-:W-:Y:S05]  /*0b30*/  @!P1 BRA `(.L_x_1) ;  /* 0x0000000000189947 */ /* 0x000fea0003800000 */
[----:B------:R-:W-:-:S13]  /*0b40*/  ISETP.NE.AND P1, PT, R23, 0x2, PT ;  /* 0x000000021700780c */ /* 0x000fda0003f25270 */
[----:B------:R-:W-:-:S04]  /*0b50*/  @!P1 SHF.R.U64 R23, R12, UR12, R13 ;  /* 0x0000000c0c179c19 */ /* 0x000fc8000800120d */
[----:B------:R-:W-:-:S04]  /*0b60*/  @!P1 LOP3.LUT R23, R23, 0x1, RZ, 0xc0, !PT ;  /* 0x0000000117179812 */ /* 0x000fc800078ec0ff */
[----:B------:R-:W-:-:S04]  /*0b70*/  @!P1 ISETP.NE.U32.AND P0, PT, R23, 0x1, PT ;  /* 0x000000011700980c */ /* 0x000fc80003f05070 */
[----:B------:R-:W-:Y:S02]  /*0b80*/  @!P1 ISETP.NE.U32.AND.EX P0, PT, RZ, RZ, PT, P0 ;  /* 0x000000ffff00920c */ /* 0x000fe40003f05100 */
[----:B------:R-:W-:-:S13]  /*0b90*/  @P1 PLOP3.LUT P0, PT, PT, PT, PT, 0x80, 0x8 ;  /* 0x000000000008181c */ /* 0x000fda0003f0f070 */
.L_x_1:
[----:B------:R-:W-:Y:S05]  /*0ba0*/  BSYNC.RECONVERGENT B0 ;  /* 0x0000000000007941 */ /* 0x000fea0003800200 */
.L_x_0:
[----:B------:R-:W-:Y:S01]  /*0bb0*/  ISETP.NE.AND P1, PT, R22, 0x3, PT ;  /* 0x000000031600780c */ /* 0x000fe20003f25270 */
[----:B------:R-:W-:Y:S01]  /*0bc0*/  UIADD3 UR4, UPT, UPT, UR4, 0x4, URZ ;  /* 0x0000000404047890 */ /* 0x000fe2000fffe0ff */
[C---:B------:R-:W-:Y:S01]  /*0bd0*/  SHF.L.U32 R23, R16.reuse, UR12, RZ ;  /* 0x0000000c10177c19 */ /* 0x040fe200080006ff */
[----:B------:R-:W-:Y:S01]  /*0be0*/  BSSY.RECONVERGENT B0, `(.L_x_2) ;  /* 0x000000f000007945 */ /* 0x000fe20003800200 */
[----:B------:R-:W-:Y:S02]  /*0bf0*/  SHF.L.U64.HI R26, R16, UR12, RZ ;  /* 0x0000000c101a7c19 */ /* 0x000fe400080102ff */
[----:B------:R-:W-:Y:S02]  /*0c00*/  SEL R23, R23, RZ, !P0 ;  /* 0x000000ff17177207 */ /* 0x000fe40004000000 */
[----:B------:R-:W-:Y:S02]  /*0c10*/  SEL R26, R26, RZ, !P0 ;  /* 0x000000ff1a1a7207 */ /* 0x000fe40004000000 */
[----:B------:R-:W-:-:S02]  /*0c20*/  ISETP.NE.AND P2, PT, R24, 0x3, PT ;  /* 0x000000031800780c */ /* 0x000fc40003f45270 */
[----:B------:R-:W-:Y:S02]  /*0c30*/  LOP3.LUT R0, R23, R0, RZ, 0xfc, !PT ;  /* 0x0000000017007212 */ /* 0x000fe400078efcff */
[----:B------:R-:W-:Y:S02]  /*0c40*/  LOP3.LUT R17, R26, R17, RZ, 0xfc, !PT ;  /* 0x000000111a117212 */ /* 0x000fe400078efcff */
[----:B------:R-:W-:Y:S01]  /*0c50*/  PLOP3.LUT P0, PT, PT, PT, PT, 0x8, 0x80 ;  /* 0x000000000080781c */ /* 0x000fe20003f0e170 */
[----:B------:R-:W-:-:S12]  /*0c60*/  @!P1 BRA `(.L_x_3) ;  /* 0x0000000000189947 */ /* 0x000fd80003800000 */
[----:B------:R-:W-:-:S13]  /*0c70*/  ISETP.NE.AND P1, PT, R22, 0x2, PT ;  /* 0x000000021600780c */ /* 0x000fda0003f25270 */
[----:B------:R-:W-:-:S04]  /*0c80*/  @!P1 SHF.R.U64 R22, R12, UR6, R13 ;  /* 0x000000060c169c19 */ /* 0x000fc8000800120d */
[----:B------:R-:W-:-:S04]  /*0c90*/  @!P1 LOP3.LUT R22, R22, 0x1, RZ, 0xc0, !PT ;  /* 0x0000000116169812 */ /* 0x000fc800078ec0ff */
[----:B------:R-:W-:-:S04]  /*0ca0*/  @!P1 ISETP.NE.U32.AND P0, PT, R22, 0x1, PT ;  /* 0x000000011600980c */ /* 0x000fc80003f05070 */
[----:B------:R-:W-:Y:S02]  /*0cb0*/  @!P1 ISETP.NE.U32.AND.EX P0, PT, RZ, RZ, PT, P0 ;  /* 0x000000ffff00920c */ /* 0x000fe40003f05100 */
[----:B------:R-:W-:-:S13]  /*0cc0*/  @P1 PLOP3.LUT P0, PT, PT, PT, PT, 0x80, 0x8 ;  /* 0x000000000008181c */ /* 0x000fda0003f0f070 */
.L_x_3:
[----:B------:R-:W-:Y:S05]  /*0cd0*/  BSYNC.RECONVERGENT B0 ;  /* 0x0000000000007941 */ /* 0x000fea0003800200 */
.L_x_2:
[----:B------:R-:W-:Y:S01]  /*0ce0*/  BSSY.RECONVERGENT B0, `(.L_x_4) ;  /* 0x000000b000007945 */ /* 0x000fe20003800200 */
[----:B------:R-:W-:Y:S02]  /*0cf0*/  PLOP3.LUT P1, PT, PT, PT, PT, 0x8, 0x80 ;  /* 0x000000000080781c */ /* 0x000fe40003f2e170 */
[C---:B------:R-:W-:Y:S02]  /*0d00*/  SHF.L.U32 R23, R16.reuse, UR6, RZ ;  /* 0x0000000610177c19 */ /* 0x040fe400080006ff */
[----:B------:R-:W-:Y:S01]  /*0d10*/  SHF.L.U64.HI R22, R16, UR6, RZ ;  /* 0x0000000610167c19 */ /* 0x000fe200080102ff */
[----:B------:R-:W-:Y:S08]  /*0d20*/  @!P2 BRA `(.L_x_5) ;  /* 0x000000000018a947 */ /* 0x000ff00003800000 */
[----:B------:R-:W-:-:S13]  /*0d30*/  ISETP.NE.AND P2, PT, R24, 0x2, PT ;  /* 0x000000021800780c */ /* 0x000fda0003f45270 */
[----:B------:R-:W-:-:S04]  /*0d40*/  @!P2 SHF.R.U64 R24, R12, UR7, R13 ;  /* 0x000000070c18ac19 */ /* 0x000fc8000800120d */
[----:B------:R-:W-:-:S04]  /*0d50*/  @!P2 LOP3.LUT R24, R24, 0x1, RZ, 0xc0, !PT ;  /* 0x000000011818a812 */ /* 0x000fc800078ec0ff */
[----:B------:R-:W-:-:S04]  /*0d60*/  @!P2 ISETP.NE.U32.AND P1, PT, R24, 0x1, PT ;  /* 0x000000011800a80c */ /* 0x000fc80003f25070 */
[----:B------:R-:W-:Y:S02]  /*0d70*/  @!P2 ISETP.NE.U32.AND.EX P1, PT, RZ, RZ, PT, P1 ;  /* 0x000000ffff00a20c */ /* 0x000fe40003f25110 */
[----:B------:R-:W-:-:S13]  /*0d80*/  @P2 PLOP3.LUT P1, PT, PT, PT, PT, 0x80, 0x8 ;  /* 0x000000000008281c */ /* 0x000fda0003f2f070 */
.L_x_5:
[----:B------:R-:W-:Y:S05]  /*0d90*/  BSYNC.RECONVERGENT B0 ;  /* 0x0000000000007941 */ /* 0x000fea0003800200 */
.L_x_4:
[----:B------:R-:W-:Y:S01]  /*0da0*/  UISETP.NE.AND UP0, UPT, UR11, 0x3b, UPT ;  /* 0x0000003b0b00788c */ /* 0x000fe2000bf05270 */
[----:B------:R-:W-:Y:S01]  /*0db0*/  SHF.R.U64 R25, R10, UR10, R11 ;  /* 0x0000000a0a197c19 */ /* 0x000fe2000800120b */
[----:B------:R-:W-:Y:S01]  /*0dc0*/  BSSY.RECONVERGENT B0, `(.L_x_6) ;  /* 0x0000028000007945 */ /* 0x000fe20003800200 */
[----:B------:R-:W-:Y:S01]  /*0dd0*/  SHF.R.U64 R24, R20, UR7, R21 ;  /* 0x0000000714187c19 */ /* 0x000fe20008001215 */
[----:B------:R-:W-:Y:S01]  /*0de0*/  USEL UR5, UR4, URZ, UP0 ;  /* 0x000000ff04057287 */ /* 0x000fe20008000000 */
[----:B------:R-:W-:Y:S02]  /*0df0*/  LOP3.LUT R25, R25, 0x1, RZ, 0xc0, !PT ;  /* 0x0000000119197812 */ /* 0x000fe400078ec0ff */
[----:B------:R-:W-:Y:S02]  /*0e00*/  LOP3.LUT R24, R24, 0x1, RZ, 0xc0, !PT ;  /* 0x0000000118187812 */ /* 0x000fe400078ec0ff */
[----:B------:R-:W-:Y:S02]  /*0e10*/  SEL R27, R23, RZ, !P0 ;  /* 0x000000ff171b7207 */ /* 0x000fe40004000000 */
[----:B------:R-:W-:-:S02]  /*0e20*/  SHF.R.U64 R26, R4, UR5, R5 ;  /* 0x00000005041a7c19 */ /* 0x000fc40008001205 */
[----:B------:R-:W-:Y:S02]  /*0e30*/  SEL R22, R22, RZ, !P0 ;  /* 0x000000ff16167207 */ /* 0x000fe40004000000 */
[----:B------:R-:W-:Y:S02]  /*0e40*/  LOP3.LUT R26, R26, 0x1, RZ, 0xc0, !PT ;  /* 0x000000011a1a7812 */ /* 0x000fe400078ec0ff */
[----:B------:R-:W-:Y:S02]  /*0e50*/  LOP3.LUT R0, R27, R0, RZ, 0xfc, !PT ;  /* 0x000000001b007212 */ /* 0x000fe400078efcff */
        /* <DEDUP_REMOVED lines=12> */
[----:B------:R-:W-:-:S04]  /*0f20*/  SHF.R.U64 R25, R6, UR5, R7 ;  /* 0x0000000506197c19 */ /* 0x000fc80008001207 */
[----:B------:R-:W-:Y:S02]  /*0f30*/  LOP3.LUT R23, R25, 0x1, RZ, 0xc0, !PT ;  /* 0x0000000119177812 */ /* 0x000fe400078ec0ff */
[----:B------:R-:W-:Y:S02]  /*0f40*/  LOP3.LUT R25, R22, R17, RZ, 0xfc, !PT ;  /* 0x0000001116197212 */ /* 0x000fe400078efcff */
[----:B------:R-:W-:Y:S01]  /*0f50*/  SHF.L.U32 R17, R16, UR7, RZ ;  /* 0x0000000710117c19 */ /* 0x000fe200080006ff */
[----:B------:R-:W-:Y:S01]  /*0f60*/  IMAD.IADD R23, R24, 0x1, R23 ;  /* 0x0000000118177824 */ /* 0x000fe200078e0217 */
[----:B------:R-:W-:Y:S02]  /*0f70*/  SHF.L.U64.HI R22, R16, UR7, RZ ;  /* 0x0000000710167c19 */ /* 0x000fe400080102ff */
[----:B------:R-:W-:Y:S02]  /*0f80*/  SEL R17, R17, RZ, !P1 ;  /* 0x000000ff11117207 */ /* 0x000fe40004800000 */
[----:B------:R-:W-:-:S02]  /*0f90*/  ISETP.NE.AND P2, PT, R23, 0x3, PT ;  /* 0x000000031700780c */ /* 0x000fc40003f45270 */
[----:B------:R-:W-:Y:S02]  /*0fa0*/  SEL R22, R22, RZ, !P1 ;  /* 0x000000ff16167207 */ /* 0x000fe40004800000 */
[----:B------:R-:W-:Y:S02]  /*0fb0*/  LOP3.LUT R0, R17, R0, RZ, 0xfc, !PT ;  /* 0x0000000011007212 */ /* 0x000fe400078efcff */
[----:B------:R-:W-:-:S07]  /*0fc0*/  LOP3.LUT R25, R22, R25, RZ, 0xfc, !PT ;  /* 0x0000001916197212 */ /* 0x000fce00078efcff */
[----:B------:R-:W-:Y:S05]  /*0fd0*/  @!P2 BRA `(.L_x_7) ;  /* 0x000000000018a947 */ /* 0x000fea0003800000 */
[----:B------:R-:W-:-:S13]  /*0fe0*/  ISETP.NE.AND P1, PT, R23, 0x2, PT ;  /* 0x000000021700780c */ /* 0x000fda0003f25270 */
[----:B------:R-:W-:-:S04]  /*0ff0*/  @!P1 SHF.R.U64 R17, R12, UR10, R13 ;  /* 0x0000000a0c119c19 */ /* 0x000fc8000800120d */
[----:B------:R-:W-:-:S04]  /*1000*/  @!P1 LOP3.LUT R17, R17, 0x1, RZ, 0xc0, !PT ;  /* 0x0000000111119812 */ /* 0x000fc800078ec0ff */
[----:B------:R-:W-:-:S04]  /*1010*/  @!P1 ISETP.NE.U32.AND P0, PT, R17, 0x1, PT ;  /* 0x000000011100980c */ /* 0x000fc80003f05070 */
[----:B------:R-:W-:Y:S02]  /*1020*/  @!P1 ISETP.NE.U32.AND.EX P0, PT, RZ, RZ, PT, P0 ;  /* 0x000000ffff00920c */ /* 0x000fe40003f05100 */
[----:B------:R-:W-:-:S13]  /*1030*/  @P1 PLOP3.LUT P0, PT, PT, PT, PT, 0x80, 0x8 ;  /* 0x000000000008181c */ /* 0x000fda0003f0f070 */
.L_x_7:
[----:B------:R-:W-:Y:S05]  /*1040*/  BSYNC.RECONVERGENT B0 ;  /* 0x0000000000007941 */ /* 0x000fea0003800200 */
.L_x_6:
[----:B------:R-:W-:Y:S01]  /*1050*/  UISETP.NE.AND UP0, UPT, UR4, 0x40, UPT ;  /* 0x000000400400788c */ /* 0x000fe2000bf05270 */
[C---:B------:R-:W-:Y:S02]  /*1060*/  SHF.L.U32 R17, R16.reuse, UR10, RZ ;  /* 0x0000000a10117c19 */ /* 0x040fe400080006ff */
[----:B------:R-:W-:Y:S01]  /*1070*/  SHF.L.U64.HI R16, R16, UR10, RZ ;  /* 0x0000000a10107c19 */ /* 0x000fe200080102ff */
[----:B------:R-:W-:Y:S01]  /*1080*/  UIADD3 UR10, UPT, UPT, UR10, 0x4, URZ ;  /* 0x000000040a0a7890 */ /* 0x000fe2000fffe0ff */
[----:B------:R-:W-:Y:S02]  /*1090*/  SEL R17, R17, RZ, !P0 ;  /* 0x000000ff11117207 */ /* 0x000fe40004000000 */
[----:B------:R-:W-:Y:S02]  /*10a0*/  SEL R16, R16, RZ, !P0 ;  /* 0x000000ff10107207 */ /* 0x000fe40004000000 */
[----:B------:R-:W-:Y:S02]  /*10b0*/  LOP3.LUT R0, R17, R0, RZ, 0xfc, !PT ;  /* 0x0000000011007212 */ /* 0x000fe400078efcff */
[----:B------:R-:W-:Y:S01]  /*10c0*/  LOP3.LUT R17, R16, R25, RZ, 0xfc, !PT ;  /* 0x0000001910117212 */ /* 0x000fe200078efcff */
[----:B------:R-:W-:Y:S06]  /*10d0*/  BRA.U UP0, `(.L_x_8) ;  /* 0xfffffff5007c7547 */ /* 0x000fec000b83ffff */
[----:B------:R-:W0:Y:S01]  /*10e0*/  S2R R4, SR_TID.X ;  /* 0x0000000000047919 */ /* 0x000e220000002100 */
[----:B------:R-:W0:Y:S01]  /*10f0*/  S2UR UR5, SR_CTAID.X ;  /* 0x00000000000579c3 */ /* 0x000e220000002500 */
[----:B------:R-:W-:-:S07]  /*1100*/  IMAD.MOV.U32 R16, RZ, RZ, R0 ;  /* 0x000000ffff107224 */ /* 0x000fce00078e0000 */
[----:B------:R-:W0:Y:S08]  /*1110*/  LDC R5, c[0x0][0x360] ;  /* 0x0000d800ff057b82 */ /* 0x000e300000000800 */
[----:B------:R-:W1:Y:S01]  /*1120*/  LDC.64 R2, c[0x0][0x388] ;  /* 0x0000e200ff027b82 */ /* 0x000e620000000a00 */
[----:B0-----:R-:W-:-:S04]  /*1130*/  IMAD R5, R5, UR5, R4 ;  /* 0x0000000505057c24 */ /* 0x001fc8000f8e0204 */
[----:B-1----:R-:W-:-:S05]  /*1140*/  IMAD.WIDE R2, R5, 0x8, R2 ;  /* 0x0000000805027825 */ /* 0x002fca00078e0202 */
[----:B------:R-:W-:Y:S01]  /*1150*/  STG.E.64 desc[UR8][R2.64], R16 ;  /* 0x0000001002007986 */ /* 0x000fe2000c101b08 */
[----:B------:R-:W-:Y:S05]  /*1160*/  EXIT ;  /* 0x000000000000794d */ /* 0x000fea0003800000 */
.L_x_9:
[----:B------:R-:W-:-:S00]  /*1170*/  BRA `(.L_x_9) ;  /* 0xfffffffc00fc7947 */ /* 0x000fc0000383ffff */
[----:B------:R-:W-:-:S00]  /*1180*/  NOP ;  /* 0x0000000000007918 */ /* 0x000fc00000000000 */
[----:B------:R-:W-:-:S00]  /*1190*/  NOP ;  /* 0x0000000000007918 */ /* 0x000fc00000000000 */
[----:B------:R-:W-:-:S00]  /*11a0*/  NOP ;  /* 0x0000000000007918 */ /* 0x000fc00000000000 */
[----:B------:R-:W-:-:S00]  /*11b0*/  NOP ;  /* 0x0000000000007918 */ /* 0x000fc00000000000 */
[----:B------:R-:W-:-:S00]  /*11c0*/  NOP ;  /* 0x0000000000007918 */ /* 0x000fc00000000000 */
[----:B------:R-:W-:-:S00]  /*11d0*/  NOP ;  /* 0x0000000000007918 */ /* 0x000fc00000000000 */
[----:B------:R-:W-:-:S00]  /*11e0*/  NOP ;  /* 0x0000000000007918 */ /* 0x000fc00000000000 */
[----:B------:R-:W-:-:S00]  /*11f0*/  NOP ;  /* 0x0000000000007918 */ /* 0x000fc00000000000 */
.L_x_10:


//--------------------- .nv.shared.reserved.0     --------------------------
	.section	.nv.shared.reserved.0,"aw",@nobits
	.weak		__nv_reservedSMEM_offset_0_alias
	.size		__nv_reservedSMEM_offset_0_alias, 0, 64
	.other		__nv_reservedSMEM_offset_0_alias,@"STO_CUDA_RESERVED_SHARED STV_DEFAULT"
__nv_reservedSMEM_offset_0_alias:
	.zero		0
	.zero		64


//--------------------- .nv.constant0._Z16gameOfLifeKernelPKmPmi --------------------------
	.section	.nv.constant0._Z16gameOfLifeKernelPKmPmi,"a",@progbits
	.sectionflags	@""
	.align	4
.nv.constant0._Z16gameOfLifeKernelPKmPmi:
	.zero		916


//--------------------- SYMBOLS --------------------------

	.type		.nv.reservedSmem.offset0,@object
	.size		.nv.reservedSmem.offset0,0x4
